//
// Generated by NVIDIA NVVM Compiler
//
// Compiler Build ID: CL-36424714
// Cuda compilation tools, release 13.0, V13.0.88
// Based on NVVM 20.0.0
//

.version 9.0
.target sm_100
.address_size 64

	// .globl	_Z24cuda_apply_vehicle_rulesPiS_jj

.visible .entry _Z24cuda_apply_vehicle_rulesPiS_jj(
	.param .u64 .ptr .align 1 _Z24cuda_apply_vehicle_rulesPiS_jj_param_0,
	.param .u64 .ptr .align 1 _Z24cuda_apply_vehicle_rulesPiS_jj_param_1,
	.param .u32 _Z24cuda_apply_vehicle_rulesPiS_jj_param_2,
	.param .u32 _Z24cuda_apply_vehicle_rulesPiS_jj_param_3
)
{
	.reg .pred 	%p<14>;
	.reg .b32 	%r<33>;
	.reg .b64 	%rd<15>;

	ld.param.u64 	%rd4, [_Z24cuda_apply_vehicle_rulesPiS_jj_param_0];
	ld.param.u64 	%rd5, [_Z24cuda_apply_vehicle_rulesPiS_jj_param_1];
	ld.param.u32 	%r16, [_Z24cuda_apply_vehicle_rulesPiS_jj_param_2];
	ld.param.u32 	%r17, [_Z24cuda_apply_vehicle_rulesPiS_jj_param_3];
	cvta.to.global.u64 	%rd1, %rd5;
	cvta.to.global.u64 	%rd2, %rd4;
	mov.u32 	%r18, %tid.x;
	mov.u32 	%r19, %ctaid.x;
	mov.u32 	%r20, %ntid.x;
	mad.lo.s32 	%r1, %r19, %r20, %r18;
	setp.ge.u32 	%p1, %r1, %r16;
	@%p1 bra 	$L__BB0_18;
	mul.wide.s32 	%rd6, %r1, 4;
	add.s64 	%rd3, %rd2, %rd6;
	ld.global.u32 	%r32, [%rd3];
	setp.lt.s32 	%p2, %r32, 0;
	setp.ge.u32 	%p3, %r32, %r17;
	or.pred  	%p4, %p2, %p3;
	@%p4 bra 	$L__BB0_8;
	mov.u32 	%r27, %r1;
$L__BB0_3:
	add.s32 	%r4, %r27, 1;
	setp.ge.u32 	%p5, %r4, %r16;
	mov.b32 	%r28, -1;
	@%p5 bra 	$L__BB0_6;
	mul.wide.u32 	%rd7, %r27, 4;
	add.s64 	%rd8, %rd2, %rd7;
	ld.global.u32 	%r22, [%rd8+4];
	setp.lt.s32 	%p6, %r22, 0;
	mov.u32 	%r27, %r4;
	@%p6 bra 	$L__BB0_3;
	sub.s32 	%r28, %r4, %r1;
$L__BB0_6:
	add.s32 	%r7, %r32, 1;
	setp.le.u32 	%p7, %r28, %r7;
	@%p7 bra 	$L__BB0_8;
	st.global.u32 	[%rd3], %r7;
	mov.u32 	%r32, %r7;
$L__BB0_8:
	setp.lt.s32 	%p8, %r32, 1;
	@%p8 bra 	$L__BB0_15;
	mov.u32 	%r30, %r1;
$L__BB0_10:
	add.s32 	%r30, %r30, 1;
	setp.ge.u32 	%p9, %r30, %r16;
	mov.b32 	%r31, -1;
	@%p9 bra 	$L__BB0_13;
	mul.wide.u32 	%rd9, %r30, 4;
	add.s64 	%rd10, %rd2, %rd9;
	ld.global.u32 	%r24, [%rd10];
	setp.lt.s32 	%p10, %r24, 0;
	@%p10 bra 	$L__BB0_10;
	sub.s32 	%r31, %r30, %r1;
$L__BB0_13:
	setp.gt.u32 	%p11, %r31, %r32;
	@%p11 bra 	$L__BB0_15;
	add.s32 	%r32, %r31, -1;
	st.global.u32 	[%rd3], %r32;
$L__BB0_15:
	setp.lt.s32 	%p12, %r32, 0;
	@%p12 bra 	$L__BB0_18;
	add.s32 	%r15, %r32, %r1;
	add.s64 	%rd12, %rd1, %rd6;
	mov.b32 	%r25, -1;
	st.global.u32 	[%rd12], %r25;
	setp.ge.u32 	%p13, %r15, %r16;
	@%p13 bra 	$L__BB0_18;
	ld.global.u32 	%r26, [%rd3];
	mul.wide.u32 	%rd13, %r15, 4;
	add.s64 	%rd14, %rd1, %rd13;
	st.global.u32 	[%rd14], %r26;
$L__BB0_18:
	ret;

}


// ===== COMPILED SASS (sm_100) =====

	.target	sm_100

	.elftype	@"ET_EXEC"


//--------------------- .note.nv.tkinfo           --------------------------
	.section	.note.nv.tkinfo,"",@"SHT_NOTE"
	.sectionflags	@"SHF_NOTE_NV_TKINFO"
	.tkinfo
        /*0018*/ 	.word	0x00000002
        /*0030*/ 	.string	""
        /*0030*/ 	.string	"ptxas"
        /*0030*/ 	.string	"Cuda compilation tools, release 13.0, V13.0.88"
        /*0030*/ 	.string	"Build cuda_13.0.r13.0/compiler.36424714_0"
        /*0030*/ 	.string	"-arch sm_100 -m 64 "



//--------------------- .note.nv.cuinfo           --------------------------
	.section	.note.nv.cuinfo,"",@"SHT_NOTE"
	.sectionflags	@"SHF_NOTE_NV_CUINFO"
        /*0018*/ 	.short	0x0002
        /*001a*/ 	.short	0x0064
        /*001c*/ 	.short	0x0082
	.zero		2


//--------------------- .nv.info                  --------------------------
	.section	.nv.info,"",@"SHT_CUDA_INFO"
	.align	4


	//----- nvinfo : EIATTR_REGCOUNT
	.align		4
        /*0000*/ 	.byte	0x04, 0x2f
        /*0002*/ 	.short	(.L_1 - .L_0)
	.align		4
.L_0:
        /*0004*/ 	.word	index@(_Z24cuda_apply_vehicle_rulesPiS_jj)
        /*0008*/ 	.word	0x00000010


	//----- nvinfo : EIATTR_FRAME_SIZE
	.align		4
.L_1:
        /*000c*/ 	.byte	0x04, 0x11
        /*000e*/ 	.short	(.L_3 - .L_2)
	.align		4
.L_2:
        /*0010*/ 	.word	index@(_Z24cuda_apply_vehicle_rulesPiS_jj)
        /*0014*/ 	.word	0x00000000


	//----- nvinfo : EIATTR_MIN_STACK_SIZE
	.align		4
.L_3:
        /*0018*/ 	.byte	0x04, 0x12
        /*001a*/ 	.short	(.L_5 - .L_4)
	.align		4
.L_4:
        /*001c*/ 	.word	index@(_Z24cuda_apply_vehicle_rulesPiS_jj)
        /*0020*/ 	.word	0x00000000
.L_5:


//--------------------- .nv.compat                --------------------------
	.section	.nv.compat,"",@"SHT_CUDA_COMPAT_INFO"
	.align	4
        /*0000*/ 	.byte	0x02, 0x09, 0x00, 0x00, 0x02, 0x02, 0x01, 0x00, 0x02, 0x05, 0x05, 0x00, 0x03, 0x07, 0x01, 0x01
        /*0010*/ 	.byte	0x02, 0x03, 0x00, 0x00, 0x02, 0x06, 0x01, 0x00, 0x04, 0x0b, 0x08, 0x00, 0x09, 0x00, 0x00, 0x00
        /*0020*/ 	.byte	0x00, 0x00, 0x00, 0x00


//--------------------- .nv.info._Z24cuda_apply_vehicle_rulesPiS_jj --------------------------
	.section	.nv.info._Z24cuda_apply_vehicle_rulesPiS_jj,"",@"SHT_CUDA_INFO"
	.sectionflags	@""
	.align	4


	//----- nvinfo : EIATTR_CUDA_API_VERSION
	.align		4
        /*0000*/ 	.byte	0x04, 0x37
        /*0002*/ 	.short	(.L_7 - .L_6)
.L_6:
        /*0004*/ 	.word	0x00000082


	//----- nvinfo : EIATTR_KPARAM_INFO
	.align		4
.L_7:
        /*0008*/ 	.byte	0x04, 0x17
        /*000a*/ 	.short	(.L_9 - .L_8)
.L_8:
        /*000c*/ 	.word	0x00000000
        /*0010*/ 	.short	0x0003
        /*0012*/ 	.short	0x0014
        /*0014*/ 	.byte	0x00, 0xf0, 0x11, 0x00


	//----- nvinfo : EIATTR_KPARAM_INFO
	.align		4
.L_9:
        /*0018*/ 	.byte	0x04, 0x17
        /*001a*/ 	.short	(.L_11 - .L_10)
.L_10:
        /*001c*/ 	.word	0x00000000
        /*0020*/ 	.short	0x0002
        /*0022*/ 	.short	0x0010
        /*0024*/ 	.byte	0x00, 0xf0, 0x11, 0x00


	//----- nvinfo : EIATTR_KPARAM_INFO
	.align		4
.L_11:
        /*0028*/ 	.byte	0x04, 0x17
        /*002a*/ 	.short	(.L_13 - .L_12)
.L_12:
        /*002c*/ 	.word	0x00000000
        /*0030*/ 	.short	0x0001
        /*0032*/ 	.short	0x0008
        /*0034*/ 	.byte	0x00, 0xf5, 0x21, 0x00


	//----- nvinfo : EIATTR_KPARAM_INFO
	.align		4
.L_13:
        /*0038*/ 	.byte	0x04, 0x17
        /*003a*/ 	.short	(.L_15 - .L_14)
.L_14:
        /*003c*/ 	.word	0x00000000
        /*0040*/ 	.short	0x0000
        /*0042*/ 	.short	0x0000
        /*0044*/ 	.byte	0x00, 0xf5, 0x21, 0x00


	//----- nvinfo : EIATTR_SPARSE_MMA_MASK
	.align		4
.L_15:
        /*0048*/ 	.byte	0x03, 0x50
        /*004a*/ 	.short	0x0000


	//----- nvinfo : EIATTR_MAXREG_COUNT
	.align		4
        /*004c*/ 	.byte	0x03, 0x1b
        /*004e*/ 	.short	0x00ff


	//----- nvinfo : EIATTR_MERCURY_ISA_VERSION
	.align		4
        /*0050*/ 	.byte	0x03, 0x5f
        /*0052*/ 	.short	0x0101


	//----- nvinfo : EIATTR_VRC_CTA_INIT_COUNT
	.align		4
        /*0054*/ 	.byte	0x02, 0x4a
	.zero		1
	.zero		1


	//----- nvinfo : EIATTR_EXIT_INSTR_OFFSETS
	.align		4
        /*0058*/ 	.byte	0x04, 0x1c
        /*005a*/ 	.short	(.L_17 - .L_16)


	//   ....[0]....
.L_16:
        /*005c*/ 	.word	0x00000080


	//   ....[1]....
        /*0060*/ 	.word	0x000003c0


	//   ....[2]....
        /*0064*/ 	.word	0x00000430


	//   ....[3]....
        /*0068*/ 	.word	0x00000470


	//----- nvinfo : EIATTR_CRS_STACK_SIZE
	.align		4
.L_17:
        /*006c*/ 	.byte	0x04, 0x1e
        /*006e*/ 	.short	(.L_19 - .L_18)
.L_18:
        /*0070*/ 	.word	0x00000000


	//----- nvinfo : EIATTR_CBANK_PARAM_SIZE
	.align		4
.L_19:
        /*0074*/ 	.byte	0x03, 0x19
        /*0076*/ 	.short	0x0018


	//----- nvinfo : EIATTR_PARAM_CBANK
	.align		4
        /*0078*/ 	.byte	0x04, 0x0a
        /*007a*/ 	.short	(.L_21 - .L_20)
	.align		4
.L_20:
        /*007c*/ 	.word	index@(.nv.constant0._Z24cuda_apply_vehicle_rulesPiS_jj)
        /*0080*/ 	.short	0x0380
        /*0082*/ 	.short	0x0018


	//----- nvinfo : EIATTR_SW_WAR
	.align		4
.L_21:
        /*0084*/ 	.byte	0x04, 0x36
        /*0086*/ 	.short	(.L_23 - .L_22)
.L_22:
        /*0088*/ 	.word	0x00000008
.L_23:


//--------------------- .nv.callgraph             --------------------------
	.section	.nv.callgraph,"",@"SHT_CUDA_CALLGRAPH"
	.align	4
	.sectionentsize	8
	.align		4
        /*0000*/ 	.word	0x00000000
	.align		4
        /*0004*/ 	.word	0xffffffff
	.align		4
        /*0008*/ 	.word	0x00000000
	.align		4
        /*000c*/ 	.word	0xfffffffe
	.align		4
        /*0010*/ 	.word	0x00000000
	.align		4
        /*0014*/ 	.word	0xfffffffd
	.align		4
        /*0018*/ 	.word	0x00000000
	.align		4
        /*001c*/ 	.word	0xfffffffc


//--------------------- .text._Z24cuda_apply_vehicle_rulesPiS_jj --------------------------
	.section	.text._Z24cuda_apply_vehicle_rulesPiS_jj,"ax",@progbits
	.align	128
        .global         _Z24cuda_apply_vehicle_rulesPiS_jj
        .type           _Z24cuda_apply_vehicle_rulesPiS_jj,@function
        .size           _Z24cuda_apply_vehicle_rulesPiS_jj,(.L_x_11 - _Z24cuda_apply_vehicle_rulesPiS_jj)
        .other          _Z24cuda_apply_vehicle_rulesPiS_jj,@"STO_CUDA_ENTRY STV_DEFAULT"
_Z24cuda_apply_vehicle_rulesPiS_jj:
.text._Z24cuda_apply_vehicle_rulesPiS_jj:
[----:B------:R-:W-:Y:S01]  /*0000*/  LDC R1, c[0x0][0x37c] ;  /* 0x0000df00ff017b82 */ /* 0x000fe20000000800 */
[----:B------:R-:W0:Y:S07]  /*0010*/  S2R R0, SR_TID.X ;  /* 0x0000000000007919 */ /* 0x000e2e0000002100 */
[----:B------:R-:W0:Y:S01]  /*0020*/  S2UR UR4, SR_CTAID.X ;  /* 0x00000000000479c3 */ /* 0x000e220000002500 */
[----:B------:R-:W1:Y:S07]  /*0030*/  LDCU UR5, c[0x0][0x390] ;  /* 0x00007200ff0577ac */ /* 0x000e6e0008000800 */
[----:B------:R-:W0:Y:S01]  /*0040*/  LDC R3, c[0x0][0x360] ;  /* 0x0000d800ff037b82 */ /* 0x000e220000000800 */
[----:B-1----:R-:W-:-:S02]  /*0050*/  IMAD.U32 R8, RZ, RZ, UR5 ;  /* 0x00000005ff087e24 */ /* 0x002fc4000f8e00ff */
[----:B0-----:R-:W-:-:S05]  /*0060*/  IMAD R0, R3, UR4, R0 ;  /* 0x0000000403007c24 */ /* 0x001fca000f8e0200 */
[----:B------:R-:W-:-:S13]  /*0070*/  ISETP.GE.U32.AND P0, PT, R0, R8, PT ;  /* 0x000000080000720c */ /* 0x000fda0003f06070 */
[----:B------:R-:W-:Y:S05]  /*0080*/  @P0 EXIT ;  /* 0x000000000000094d */ /* 0x000fea0003800000 */
[----:B------:R-:W0:Y:S01]  /*0090*/  LDC.64 R2, c[0x0][0x380] ;  /* 0x0000e000ff027b82 */ /* 0x000e220000000a00 */
[----:B------:R-:W1:Y:S01]  /*00a0*/  LDCU.64 UR4, c[0x0][0x358] ;  /* 0x00006b00ff0477ac */ /* 0x000e620008000a00 */
[----:B------:R-:W2:Y:S01]  /*00b0*/  LDCU UR6, c[0x0][0x394] ;  /* 0x00007280ff0677ac */ /* 0x000ea20008000800 */
[----:B0-----:R-:W-:-:S05]  /*00c0*/  IMAD.WIDE R2, R0, 0x4, R2 ;  /* 0x0000000400027825 */ /* 0x001fca00078e0202 */
[----:B-1----:R-:W2:Y:S01]  /*00d0*/  LDG.E R9, desc[UR4][R2.64] ;  /* 0x0000000402097981 */ /* 0x002ea2000c1e1900 */
[----:B------:R-:W-:Y:S01]  /*00e0*/  BSSY.RECONVERGENT B0, `(.L_x_0) ;  /* 0x0000017000007945 */ /* 0x000fe20003800200 */
[----:B--2---:R-:W-:-:S04]  /*00f0*/  ISETP.GE.U32.AND P0, PT, R9, UR6, PT ;  /* 0x0000000609007c0c */ /* 0x004fc8000bf06070 */
[----:B------:R-:W-:-:S13]  /*0100*/  ISETP.LT.OR P0, PT, R9, RZ, P0 ;  /* 0x000000ff0900720c */ /* 0x000fda0000701670 */
[----:B------:R-:W-:Y:S05]  /*0110*/  @P0 BRA `(.L_x_1) ;  /* 0x00000000004c0947 */ /* 0x000fea0003800000 */
[----:B------:R-:W0:Y:S01]  /*0120*/  LDC R8, c[0x0][0x390] ;  /* 0x0000e400ff087b82 */ /* 0x000e220000000800 */
[----:B------:R-:W-:Y:S01]  /*0130*/  BSSY.RECONVERGENT B1, `(.L_x_2) ;  /* 0x000000d000017945 */ /* 0x000fe20003800200 */
[----:B------:R-:W-:-:S06]  /*0140*/  IMAD.MOV.U32 R11, RZ, RZ, R0 ;  /* 0x000000ffff0b7224 */ /* 0x000fcc00078e0000 */
[----:B------:R-:W1:Y:S02]  /*0150*/  LDC.64 R6, c[0x0][0x380] ;  /* 0x0000e000ff067b82 */ /* 0x000e640000000a00 */
.L_x_4:
[----:B------:R-:W-:Y:S01]  /*0160*/  IADD3 R13, PT, PT, R11, 0x1, RZ ;  /* 0x000000010b0d7810 */ /* 0x000fe20007ffe0ff */
[----:B------:R-:W-:-:S03]  /*0170*/  IMAD.MOV.U32 R4, RZ, RZ, -0x1 ;  /* 0xffffffffff047424 */ /* 0x000fc600078e00ff */
[----:B0-----:R-:W-:-:S13]  /*0180*/  ISETP.GE.U32.AND P0, PT, R13, R8, PT ;  /* 0x000000080d00720c */ /* 0x001fda0003f06070 */
[----:B------:R-:W-:Y:S05]  /*0190*/  @P0 BRA `(.L_x_3) ;  /* 0x0000000000180947 */ /* 0x000fea0003800000 */
[----:B-1----:R-:W-:-:S06]  /*01a0*/  IMAD.WIDE.U32 R4, R11, 0x4, R6 ;  /* 0x000000040b047825 */ /* 0x002fcc00078e0006 */
[----:B------:R-:W2:Y:S01]  /*01b0*/  LDG.E R4, desc[UR4][R4.64+0x4] ;  /* 0x0000040404047981 */ /* 0x000ea2000c1e1900 */
[----:B------:R-:W-:Y:S01]  /*01c0*/  IMAD.MOV.U32 R11, RZ, RZ, R13 ;  /* 0x000000ffff0b7224 */ /* 0x000fe200078e000d */
[----:B--2---:R-:W-:-:S13]  /*01d0*/  ISETP.GE.AND P0, PT, R4, RZ, PT ;  /* 0x000000ff0400720c */ /* 0x004fda0003f06270 */
[----:B------:R-:W-:Y:S05]  /*01e0*/  @!P0 BRA `(.L_x_4) ;  /* 0xfffffffc00dc8947 */ /* 0x000fea000383ffff */
[----:B------:R-:W-:-:S07]  /*01f0*/  IADD3 R4, PT, PT, -R0, R13, RZ ;  /* 0x0000000d00047210 */ /* 0x000fce0007ffe1ff */
.L_x_3:
[----:B------:R-:W-:Y:S05]  /*0200*/  BSYNC.RECONVERGENT B1 ;  /* 0x0000000000017941 */ /* 0x000fea0003800200 */
.L_x_2:
[----:B------:R-:W-:-:S05]  /*0210*/  VIADD R5, R9, 0x1 ;  /* 0x0000000109057836 */ /* 0x000fca0000000000 */
[----:B------:R-:W-:-:S13]  /*0220*/  ISETP.GT.U32.AND P0, PT, R4, R5, PT ;  /* 0x000000050400720c */ /* 0x000fda0003f04070 */
[----:B------:R0:W-:Y:S01]  /*0230*/  @P0 STG.E desc[UR4][R2.64], R5 ;  /* 0x0000000502000986 */ /* 0x0001e2000c101904 */
[----:B------:R-:W-:-:S07]  /*0240*/  @P0 IMAD.MOV.U32 R9, RZ, RZ, R5 ;  /* 0x000000ffff090224 */ /* 0x000fce00078e0005 */
.L_x_1:
[----:B------:R-:W-:Y:S05]  /*0250*/  BSYNC.RECONVERGENT B0 ;  /* 0x0000000000007941 */ /* 0x000fea0003800200 */
.L_x_0:
[----:B------:R-:W-:Y:S01]  /*0260*/  ISETP.GE.AND P0, PT, R9, 0x1, PT ;  /* 0x000000010900780c */ /* 0x000fe20003f06270 */
[----:B------:R-:W-:-:S12]  /*0270*/  BSSY.RECONVERGENT B0, `(.L_x_5) ;  /* 0x0000013000007945 */ /* 0x000fd80003800200 */
[----:B------:R-:W-:Y:S05]  /*0280*/  @!P0 BRA `(.L_x_6) ;  /* 0x0000000000448947 */ /* 0x000fea0003800000 */
[----:B------:R-:W2:Y:S01]  /*0290*/  LDC R8, c[0x0][0x390] ;  /* 0x0000e400ff087b82 */ /* 0x000ea20000000800 */
[----:B------:R-:W-:Y:S01]  /*02a0*/  BSSY.RECONVERGENT B1, `(.L_x_7) ;  /* 0x000000c000017945 */ /* 0x000fe20003800200 */
[----:B------:R-:W-:-:S06]  /*02b0*/  MOV R11, R0 ;  /* 0x00000000000b7202 */ /* 0x000fcc0000000f00 */
[----:B-1----:R-:W1:Y:S02]  /*02c0*/  LDC.64 R6, c[0x0][0x380] ;  /* 0x0000e000ff067b82 */ /* 0x002e640000000a00 */
.L_x_9:
[----:B------:R-:W-:Y:S01]  /*02d0*/  VIADD R11, R11, 0x1 ;  /* 0x000000010b0b7836 */ /* 0x000fe20000000000 */
[----:B------:R-:W-:-:S04]  /*02e0*/  MOV R4, 0xffffffff ;  /* 0xffffffff00047802 */ /* 0x000fc80000000f00 */
[----:B--2---:R-:W-:-:S13]  /*02f0*/  ISETP.GE.U32.AND P0, PT, R11, R8, PT ;  /* 0x000000080b00720c */ /* 0x004fda0003f06070 */
[----:B------:R-:W-:Y:S05]  /*0300*/  @P0 BRA `(.L_x_8) ;  /* 0x0000000000140947 */ /* 0x000fea0003800000 */
[----:B01----:R-:W-:-:S06]  /*0310*/  IMAD.WIDE.U32 R4, R11, 0x4, R6 ;  /* 0x000000040b047825 */ /* 0x003fcc00078e0006 */
[----:B------:R-:W2:Y:S02]  /*0320*/  LDG.E R4, desc[UR4][R4.64] ;  /* 0x0000000404047981 */ /* 0x000ea4000c1e1900 */
[----:B--2---:R-:W-:-:S13]  /*0330*/  ISETP.GE.AND P0, PT, R4, RZ, PT ;  /* 0x000000ff0400720c */ /* 0x004fda0003f06270 */
[----:B------:R-:W-:Y:S05]  /*0340*/  @!P0 BRA `(.L_x_9) ;  /* 0xfffffffc00e08947 */ /* 0x000fea000383ffff */
[----:B------:R-:W-:-:S07]  /*0350*/  IMAD.IADD R4, R11, 0x1, -R0 ;  /* 0x000000010b047824 */ /* 0x000fce00078e0a00 */
.L_x_8:
[----:B------:R-:W-:Y:S05]  /*0360*/  BSYNC.RECONVERGENT B1 ;  /* 0x0000000000017941 */ /* 0x000fea0003800200 */
.L_x_7:
[----:B------:R-:W-:-:S13]  /*0370*/  ISETP.GT.U32.AND P0, PT, R4, R9, PT ;  /* 0x000000090400720c */ /* 0x000fda0003f04070 */
[----:B------:R-:W-:-:S05]  /*0380*/  @!P0 IADD3 R9, PT, PT, R4, -0x1, RZ ;  /* 0xffffffff04098810 */ /* 0x000fca0007ffe0ff */
[----:B------:R2:W-:Y:S02]  /*0390*/  @!P0 STG.E desc[UR4][R2.64], R9 ;  /* 0x0000000902008986 */ /* 0x0005e4000c101904 */
.L_x_6:
[----:B------:R-:W-:Y:S05]  /*03a0*/  BSYNC.RECONVERGENT B0 ;  /* 0x0000000000007941 */ /* 0x000fea0003800200 */
.L_x_5:
[----:B------:R-:W-:-:S13]  /*03b0*/  ISETP.GE.AND P0, PT, R9, RZ, PT ;  /* 0x000000ff0900720c */ /* 0x000fda0003f06270 */
[----:B------:R-:W-:Y:S05]  /*03c0*/  @!P0 EXIT ;  /* 0x000000000000894d */ /* 0x000fea0003800000 */
[----:B-1----:R-:W0:Y:S01]  /*03d0*/  LDC.64 R6, c[0x0][0x388] ;  /* 0x0000e200ff067b82 */ /* 0x002e220000000a00 */
[----:B------:R-:W-:Y:S01]  /*03e0*/  IMAD.IADD R11, R0, 0x1, R9 ;  /* 0x00000001000b7824 */ /* 0x000fe200078e0209 */
[----:B--2---:R-:W-:-:S04]  /*03f0*/  MOV R9, 0xffffffff ;  /* 0xffffffff00097802 */ /* 0x004fc80000000f00 */
[----:B------:R-:W-:Y:S01]  /*0400*/  ISETP.GE.U32.AND P0, PT, R11, R8, PT ;  /* 0x000000080b00720c */ /* 0x000fe20003f06070 */
[----:B0-----:R-:W-:-:S05]  /*0410*/  IMAD.WIDE R4, R0, 0x4, R6 ;  /* 0x0000000400047825 */ /* 0x001fca00078e0206 */
[----:B------:R0:W-:Y:S07]  /*0420*/  STG.E desc[UR4][R4.64], R9 ;  /* 0x0000000904007986 */ /* 0x0001ee000c101904 */
[----:B------:R-:W-:Y:S05]  /*0430*/  @P0 EXIT ;  /* 0x000000000000094d */ /* 0x000fea0003800000 */
[----:B------:R-:W2:Y:S01]  /*0440*/  LDG.E R3, desc[UR4][R2.64] ;  /* 0x0000000402037981 */ /* 0x000ea2000c1e1900 */
[----:B0-----:R-:W-:-:S05]  /*0450*/  IMAD.WIDE.U32 R4, R11, 0x4, R6 ;  /* 0x000000040b047825 */ /* 0x001fca00078e0006 */
[----:B--2---:R-:W-:Y:S01]  /*0460*/  STG.E desc[UR4][R4.64], R3 ;  /* 0x0000000304007986 */ /* 0x004fe2000c101904 */
[----:B------:R-:W-:Y:S05]  /*0470*/  EXIT ;  /* 0x000000000000794d */ /* 0x000fea0003800000 */
.L_x_10:
[----:B------:R-:W-:-:S00]  /*0480*/  BRA `(.L_x_10) ;  /* 0xfffffffc00fc7947 */ /* 0x000fc0000383ffff */
[----:B------:R-:W-:-:S00]  /*0490*/  NOP ;  /* 0x0000000000007918 */ /* 0x000fc00000000000 */
        /* <DEDUP_REMOVED lines=14> */
.L_x_11:


//--------------------- .nv.shared.reserved.0     --------------------------
	.section	.nv.shared.reserved.0,"aw",@nobits
	.weak		__nv_reservedSMEM_offset_0_alias
	.size		__nv_reservedSMEM_offset_0_alias, 0, 64
	.other		__nv_reservedSMEM_offset_0_alias,@"STO_CUDA_RESERVED_SHARED STV_DEFAULT"
__nv_reservedSMEM_offset_0_alias:
	.zero		0
	.zero		64


//--------------------- .nv.constant0._Z24cuda_apply_vehicle_rulesPiS_jj --------------------------
	.section	.nv.constant0._Z24cuda_apply_vehicle_rulesPiS_jj,"a",@progbits
	.sectionflags	@""
	.align	4
.nv.constant0._Z24cuda_apply_vehicle_rulesPiS_jj:
	.zero		920


//--------------------- SYMBOLS --------------------------

	.type		.nv.reservedSmem.offset0,@object
	.size		.nv.reservedSmem.offset0,0x4
